//
// Generated by NVIDIA NVVM Compiler
//
// Compiler Build ID: CL-36424714
// Cuda compilation tools, release 13.0, V13.0.88
// Based on NVVM 20.0.0
//

.version 9.0
.target sm_100
.address_size 64

	// .globl	_Z12transpose_v2ILi32ELi128EEvPfS0_ii

.visible .entry _Z12transpose_v2ILi32ELi128EEvPfS0_ii(
	.param .u64 .ptr .align 1 _Z12transpose_v2ILi32ELi128EEvPfS0_ii_param_0,
	.param .u64 .ptr .align 1 _Z12transpose_v2ILi32ELi128EEvPfS0_ii_param_1,
	.param .u32 _Z12transpose_v2ILi32ELi128EEvPfS0_ii_param_2,
	.param .u32 _Z12transpose_v2ILi32ELi128EEvPfS0_ii_param_3
)
{
	.reg .b32 	%r<21>;
	.reg .b32 	%f<17>;
	.reg .b64 	%rd<39>;

	ld.param.u64 	%rd1, [_Z12transpose_v2ILi32ELi128EEvPfS0_ii_param_0];
	ld.param.u64 	%rd2, [_Z12transpose_v2ILi32ELi128EEvPfS0_ii_param_1];
	ld.param.u32 	%r1, [_Z12transpose_v2ILi32ELi128EEvPfS0_ii_param_2];
	ld.param.u32 	%r2, [_Z12transpose_v2ILi32ELi128EEvPfS0_ii_param_3];
	mov.u32 	%r3, %ctaid.y;
	shl.b32 	%r4, %r3, 5;
	mov.u32 	%r5, %ctaid.x;
	shl.b32 	%r6, %r5, 7;
	mad.lo.s32 	%r7, %r2, %r4, %r6;
	mov.u32 	%r8, %tid.x;
	shl.b32 	%r9, %r8, 2;
	mov.u32 	%r10, %tid.y;
	shl.b32 	%r11, %r10, 2;
	cvt.u64.u32 	%rd3, %r7;
	cvta.to.global.u64 	%rd4, %rd2;
	mad.lo.s32 	%r12, %r11, %r2, %r9;
	cvt.u64.u32 	%rd5, %r12;
	add.s64 	%rd6, %rd5, %rd3;
	shl.b64 	%rd7, %rd6, 2;
	add.s64 	%rd8, %rd4, %rd7;
	ld.global.v4.f32 	{%f1, %f2, %f3, %f4}, [%rd8];
	add.s32 	%r13, %r12, %r2;
	cvt.u64.u32 	%rd9, %r13;
	add.s64 	%rd10, %rd9, %rd3;
	shl.b64 	%rd11, %rd10, 2;
	add.s64 	%rd12, %rd4, %rd11;
	ld.global.v4.f32 	{%f5, %f6, %f7, %f8}, [%rd12];
	add.s32 	%r14, %r13, %r2;
	cvt.u64.u32 	%rd13, %r14;
	add.s64 	%rd14, %rd13, %rd3;
	shl.b64 	%rd15, %rd14, 2;
	add.s64 	%rd16, %rd4, %rd15;
	ld.global.v4.f32 	{%f9, %f10, %f11, %f12}, [%rd16];
	add.s32 	%r15, %r14, %r2;
	cvt.u64.u32 	%rd17, %r15;
	add.s64 	%rd18, %rd17, %rd3;
	shl.b64 	%rd19, %rd18, 2;
	add.s64 	%rd20, %rd4, %rd19;
	ld.global.v4.f32 	{%f13, %f14, %f15, %f16}, [%rd20];
	mad.lo.s32 	%r16, %r1, %r6, %r4;
	cvt.u64.u32 	%rd21, %r16;
	cvta.to.global.u64 	%rd22, %rd1;
	mad.lo.s32 	%r17, %r9, %r1, %r11;
	cvt.u64.u32 	%rd23, %r17;
	add.s64 	%rd24, %rd23, %rd21;
	shl.b64 	%rd25, %rd24, 2;
	add.s64 	%rd26, %rd22, %rd25;
	st.global.v4.f32 	[%rd26], {%f1, %f5, %f9, %f13};
	add.s32 	%r18, %r17, %r1;
	cvt.u64.u32 	%rd27, %r18;
	add.s64 	%rd28, %rd27, %rd21;
	shl.b64 	%rd29, %rd28, 2;
	add.s64 	%rd30, %rd22, %rd29;
	st.global.v4.f32 	[%rd30], {%f2, %f6, %f10, %f14};
	add.s32 	%r19, %r18, %r1;
	cvt.u64.u32 	%rd31, %r19;
	add.s64 	%rd32, %rd31, %rd21;
	shl.b64 	%rd33, %rd32, 2;
	add.s64 	%rd34, %rd22, %rd33;
	st.global.v4.f32 	[%rd34], {%f3, %f7, %f11, %f15};
	add.s32 	%r20, %r19, %r1;
	cvt.u64.u32 	%rd35, %r20;
	add.s64 	%rd36, %rd35, %rd21;
	shl.b64 	%rd37, %rd36, 2;
	add.s64 	%rd38, %rd22, %rd37;
	st.global.v4.f32 	[%rd38], {%f4, %f8, %f12, %f16};
	ret;

}
	// .globl	_Z12transpose_v2ILi64ELi64EEvPfS0_ii
.visible .entry _Z12transpose_v2ILi64ELi64EEvPfS0_ii(
	.param .u64 .ptr .align 1 _Z12transpose_v2ILi64ELi64EEvPfS0_ii_param_0,
	.param .u64 .ptr .align 1 _Z12transpose_v2ILi64ELi64EEvPfS0_ii_param_1,
	.param .u32 _Z12transpose_v2ILi64ELi64EEvPfS0_ii_param_2,
	.param .u32 _Z12transpose_v2ILi64ELi64EEvPfS0_ii_param_3
)
{
	.reg .b32 	%r<21>;
	.reg .b32 	%f<17>;
	.reg .b64 	%rd<39>;

	ld.param.u64 	%rd1, [_Z12transpose_v2ILi64ELi64EEvPfS0_ii_param_0];
	ld.param.u64 	%rd2, [_Z12transpose_v2ILi64ELi64EEvPfS0_ii_param_1];
	ld.param.u32 	%r1, [_Z12transpose_v2ILi64ELi64EEvPfS0_ii_param_2];
	ld.param.u32 	%r2, [_Z12transpose_v2ILi64ELi64EEvPfS0_ii_param_3];
	mov.u32 	%r3, %ctaid.y;
	shl.b32 	%r4, %r3, 6;
	mov.u32 	%r5, %ctaid.x;
	shl.b32 	%r6, %r5, 6;
	mad.lo.s32 	%r7, %r2, %r4, %r6;
	mov.u32 	%r8, %tid.x;
	shl.b32 	%r9, %r8, 2;
	mov.u32 	%r10, %tid.y;
	shl.b32 	%r11, %r10, 2;
	cvt.u64.u32 	%rd3, %r7;
	cvta.to.global.u64 	%rd4, %rd2;
	mad.lo.s32 	%r12, %r11, %r2, %r9;
	cvt.u64.u32 	%rd5, %r12;
	add.s64 	%rd6, %rd5, %rd3;
	shl.b64 	%rd7, %rd6, 2;
	add.s64 	%rd8, %rd4, %rd7;
	ld.global.v4.f32 	{%f1, %f2, %f3, %f4}, [%rd8];
	add.s32 	%r13, %r12, %r2;
	cvt.u64.u32 	%rd9, %r13;
	add.s64 	%rd10, %rd9, %rd3;
	shl.b64 	%rd11, %rd10, 2;
	add.s64 	%rd12, %rd4, %rd11;
	ld.global.v4.f32 	{%f5, %f6, %f7, %f8}, [%rd12];
	add.s32 	%r14, %r13, %r2;
	cvt.u64.u32 	%rd13, %r14;
	add.s64 	%rd14, %rd13, %rd3;
	shl.b64 	%rd15, %rd14, 2;
	add.s64 	%rd16, %rd4, %rd15;
	ld.global.v4.f32 	{%f9, %f10, %f11, %f12}, [%rd16];
	add.s32 	%r15, %r14, %r2;
	cvt.u64.u32 	%rd17, %r15;
	add.s64 	%rd18, %rd17, %rd3;
	shl.b64 	%rd19, %rd18, 2;
	add.s64 	%rd20, %rd4, %rd19;
	ld.global.v4.f32 	{%f13, %f14, %f15, %f16}, [%rd20];
	mad.lo.s32 	%r16, %r1, %r6, %r4;
	cvt.u64.u32 	%rd21, %r16;
	cvta.to.global.u64 	%rd22, %rd1;
	mad.lo.s32 	%r17, %r9, %r1, %r11;
	cvt.u64.u32 	%rd23, %r17;
	add.s64 	%rd24, %rd23, %rd21;
	shl.b64 	%rd25, %rd24, 2;
	add.s64 	%rd26, %rd22, %rd25;
	st.global.v4.f32 	[%rd26], {%f1, %f5, %f9, %f13};
	add.s32 	%r18, %r17, %r1;
	cvt.u64.u32 	%rd27, %r18;
	add.s64 	%rd28, %rd27, %rd21;
	shl.b64 	%rd29, %rd28, 2;
	add.s64 	%rd30, %rd22, %rd29;
	st.global.v4.f32 	[%rd30], {%f2, %f6, %f10, %f14};
	add.s32 	%r19, %r18, %r1;
	cvt.u64.u32 	%rd31, %r19;
	add.s64 	%rd32, %rd31, %rd21;
	shl.b64 	%rd33, %rd32, 2;
	add.s64 	%rd34, %rd22, %rd33;
	st.global.v4.f32 	[%rd34], {%f3, %f7, %f11, %f15};
	add.s32 	%r20, %r19, %r1;
	cvt.u64.u32 	%rd35, %r20;
	add.s64 	%rd36, %rd35, %rd21;
	shl.b64 	%rd37, %rd36, 2;
	add.s64 	%rd38, %rd22, %rd37;
	st.global.v4.f32 	[%rd38], {%f4, %f8, %f12, %f16};
	ret;

}


// ===== COMPILED SASS (sm_100) =====

	.target	sm_100

	.elftype	@"ET_EXEC"


//--------------------- .note.nv.tkinfo           --------------------------
	.section	.note.nv.tkinfo,"",@"SHT_NOTE"
	.sectionflags	@"SHF_NOTE_NV_TKINFO"
	.tkinfo
        /*0018*/ 	.word	0x00000002
        /*0030*/ 	.string	""
        /*0030*/ 	.string	"ptxas"
        /*0030*/ 	.string	"Cuda compilation tools, release 13.0, V13.0.88"
        /*0030*/ 	.string	"Build cuda_13.0.r13.0/compiler.36424714_0"
        /*0030*/ 	.string	"-arch sm_100 -m 64 "



//--------------------- .note.nv.cuinfo           --------------------------
	.section	.note.nv.cuinfo,"",@"SHT_NOTE"
	.sectionflags	@"SHF_NOTE_NV_CUINFO"
        /*0018*/ 	.short	0x0002
        /*001a*/ 	.short	0x0064
        /*001c*/ 	.short	0x0082
	.zero		2


//--------------------- .nv.info                  --------------------------
	.section	.nv.info,"",@"SHT_CUDA_INFO"
	.align	4


	//----- nvinfo : EIATTR_REGCOUNT
	.align		4
        /*0000*/ 	.byte	0x04, 0x2f
        /*0002*/ 	.short	(.L_1 - .L_0)
	.align		4
.L_0:
        /*0004*/ 	.word	index@(_Z12transpose_v2ILi32ELi128EEvPfS0_ii)
        /*0008*/ 	.word	0x00000020


	//----- nvinfo : EIATTR_FRAME_SIZE
	.align		4
.L_1:
        /*000c*/ 	.byte	0x04, 0x11
        /*000e*/ 	.short	(.L_3 - .L_2)
	.align		4
.L_2:
        /*0010*/ 	.word	index@(_Z12transpose_v2ILi32ELi128EEvPfS0_ii)
        /*0014*/ 	.word	0x00000000


	//----- nvinfo : EIATTR_REGCOUNT
	.align		4
.L_3:
        /*0018*/ 	.byte	0x04, 0x2f
        /*001a*/ 	.short	(.L_5 - .L_4)
	.align		4
.L_4:
        /*001c*/ 	.word	index@(_Z12transpose_v2ILi64ELi64EEvPfS0_ii)
        /*0020*/ 	.word	0x00000020


	//----- nvinfo : EIATTR_FRAME_SIZE
	.align		4
.L_5:
        /*0024*/ 	.byte	0x04, 0x11
        /*0026*/ 	.short	(.L_7 - .L_6)
	.align		4
.L_6:
        /*0028*/ 	.word	index@(_Z12transpose_v2ILi64ELi64EEvPfS0_ii)
        /*002c*/ 	.word	0x00000000


	//----- nvinfo : EIATTR_MIN_STACK_SIZE
	.align		4
.L_7:
        /*0030*/ 	.byte	0x04, 0x12
        /*0032*/ 	.short	(.L_9 - .L_8)
	.align		4
.L_8:
        /*0034*/ 	.word	index@(_Z12transpose_v2ILi64ELi64EEvPfS0_ii)
        /*0038*/ 	.word	0x00000000


	//----- nvinfo : EIATTR_MIN_STACK_SIZE
	.align		4
.L_9:
        /*003c*/ 	.byte	0x04, 0x12
        /*003e*/ 	.short	(.L_11 - .L_10)
	.align		4
.L_10:
        /*0040*/ 	.word	index@(_Z12transpose_v2ILi32ELi128EEvPfS0_ii)
        /*0044*/ 	.word	0x00000000
.L_11:


//--------------------- .nv.compat                --------------------------
	.section	.nv.compat,"",@"SHT_CUDA_COMPAT_INFO"
	.align	4
        /*0000*/ 	.byte	0x02, 0x09, 0x00, 0x00, 0x02, 0x02, 0x01, 0x00, 0x02, 0x05, 0x05, 0x00, 0x03, 0x07, 0x01, 0x01
        /*0010*/ 	.byte	0x02, 0x03, 0x00, 0x00, 0x02, 0x06, 0x01, 0x00, 0x04, 0x0b, 0x08, 0x00, 0x09, 0x00, 0x00, 0x00
        /*0020*/ 	.byte	0x00, 0x00, 0x00, 0x00


//--------------------- .nv.info._Z12transpose_v2ILi64ELi64EEvPfS0_ii --------------------------
	.section	.nv.info._Z12transpose_v2ILi64ELi64EEvPfS0_ii,"",@"SHT_CUDA_INFO"
	.sectionflags	@""
	.align	4


	//----- nvinfo : EIATTR_CUDA_API_VERSION
	.align		4
        /*0000*/ 	.byte	0x04, 0x37
        /*0002*/ 	.short	(.L_13 - .L_12)
.L_12:
        /*0004*/ 	.word	0x00000082


	//----- nvinfo : EIATTR_KPARAM_INFO
	.align		4
.L_13:
        /*0008*/ 	.byte	0x04, 0x17
        /*000a*/ 	.short	(.L_15 - .L_14)
.L_14:
        /*000c*/ 	.word	0x00000000
        /*0010*/ 	.short	0x0003
        /*0012*/ 	.short	0x0014
        /*0014*/ 	.byte	0x00, 0xf0, 0x11, 0x00


	//----- nvinfo : EIATTR_KPARAM_INFO
	.align		4
.L_15:
        /*0018*/ 	.byte	0x04, 0x17
        /*001a*/ 	.short	(.L_17 - .L_16)
.L_16:
        /*001c*/ 	.word	0x00000000
        /*0020*/ 	.short	0x0002
        /*0022*/ 	.short	0x0010
        /*0024*/ 	.byte	0x00, 0xf0, 0x11, 0x00


	//----- nvinfo : EIATTR_KPARAM_INFO
	.align		4
.L_17:
        /*0028*/ 	.byte	0x04, 0x17
        /*002a*/ 	.short	(.L_19 - .L_18)
.L_18:
        /*002c*/ 	.word	0x00000000
        /*0030*/ 	.short	0x0001
        /*0032*/ 	.short	0x0008
        /*0034*/ 	.byte	0x00, 0xf5, 0x21, 0x00


	//----- nvinfo : EIATTR_KPARAM_INFO
	.align		4
.L_19:
        /*0038*/ 	.byte	0x04, 0x17
        /*003a*/ 	.short	(.L_21 - .L_20)
.L_20:
        /*003c*/ 	.word	0x00000000
        /*0040*/ 	.short	0x0000
        /*0042*/ 	.short	0x0000
        /*0044*/ 	.byte	0x00, 0xf5, 0x21, 0x00


	//----- nvinfo : EIATTR_SPARSE_MMA_MASK
	.align		4
.L_21:
        /*0048*/ 	.byte	0x03, 0x50
        /*004a*/ 	.short	0x0000


	//----- nvinfo : EIATTR_MAXREG_COUNT
	.align		4
        /*004c*/ 	.byte	0x03, 0x1b
        /*004e*/ 	.short	0x00ff


	//----- nvinfo : EIATTR_MERCURY_ISA_VERSION
	.align		4
        /*0050*/ 	.byte	0x03, 0x5f
        /*0052*/ 	.short	0x0101


	//----- nvinfo : EIATTR_VRC_CTA_INIT_COUNT
	.align		4
        /*0054*/ 	.byte	0x02, 0x4a
	.zero		1
	.zero		1


	//----- nvinfo : EIATTR_EXIT_INSTR_OFFSETS
	.align		4
        /*0058*/ 	.byte	0x04, 0x1c
        /*005a*/ 	.short	(.L_23 - .L_22)


	//   ....[0]....
.L_22:
        /*005c*/ 	.word	0x000004d0


	//----- nvinfo : EIATTR_CBANK_PARAM_SIZE
	.align		4
.L_23:
        /*0060*/ 	.byte	0x03, 0x19
        /*0062*/ 	.short	0x0018


	//----- nvinfo : EIATTR_PARAM_CBANK
	.align		4
        /*0064*/ 	.byte	0x04, 0x0a
        /*0066*/ 	.short	(.L_25 - .L_24)
	.align		4
.L_24:
        /*0068*/ 	.word	index@(.nv.constant0._Z12transpose_v2ILi64ELi64EEvPfS0_ii)
        /*006c*/ 	.short	0x0380
        /*006e*/ 	.short	0x0018


	//----- nvinfo : EIATTR_SW_WAR
	.align		4
.L_25:
        /*0070*/ 	.byte	0x04, 0x36
        /*0072*/ 	.short	(.L_27 - .L_26)
.L_26:
        /*0074*/ 	.word	0x00000008
.L_27:


//--------------------- .nv.info._Z12transpose_v2ILi32ELi128EEvPfS0_ii --------------------------
	.section	.nv.info._Z12transpose_v2ILi32ELi128EEvPfS0_ii,"",@"SHT_CUDA_INFO"
	.sectionflags	@""
	.align	4


	//----- nvinfo : EIATTR_CUDA_API_VERSION
	.align		4
        /*0000*/ 	.byte	0x04, 0x37
        /*0002*/ 	.short	(.L_29 - .L_28)
.L_28:
        /*0004*/ 	.word	0x00000082


	//----- nvinfo : EIATTR_KPARAM_INFO
	.align		4
.L_29:
        /*0008*/ 	.byte	0x04, 0x17
        /*000a*/ 	.short	(.L_31 - .L_30)
.L_30:
        /*000c*/ 	.word	0x00000000
        /*0010*/ 	.short	0x0003
        /*0012*/ 	.short	0x0014
        /*0014*/ 	.byte	0x00, 0xf0, 0x11, 0x00


	//----- nvinfo : EIATTR_KPARAM_INFO
	.align		4
.L_31:
        /*0018*/ 	.byte	0x04, 0x17
        /*001a*/ 	.short	(.L_33 - .L_32)
.L_32:
        /*001c*/ 	.word	0x00000000
        /*0020*/ 	.short	0x0002
        /*0022*/ 	.short	0x0010
        /*0024*/ 	.byte	0x00, 0xf0, 0x11, 0x00


	//----- nvinfo : EIATTR_KPARAM_INFO
	.align		4
.L_33:
        /*0028*/ 	.byte	0x04, 0x17
        /*002a*/ 	.short	(.L_35 - .L_34)
.L_34:
        /*002c*/ 	.word	0x00000000
        /*0030*/ 	.short	0x0001
        /*0032*/ 	.short	0x0008
        /*0034*/ 	.byte	0x00, 0xf5, 0x21, 0x00


	//----- nvinfo : EIATTR_KPARAM_INFO
	.align		4
.L_35:
        /*0038*/ 	.byte	0x04, 0x17
        /*003a*/ 	.short	(.L_37 - .L_36)
.L_36:
        /*003c*/ 	.word	0x00000000
        /*0040*/ 	.short	0x0000
        /*0042*/ 	.short	0x0000
        /*0044*/ 	.byte	0x00, 0xf5, 0x21, 0x00


	//----- nvinfo : EIATTR_SPARSE_MMA_MASK
	.align		4
.L_37:
        /*0048*/ 	.byte	0x03, 0x50
        /*004a*/ 	.short	0x0000


	//----- nvinfo : EIATTR_MAXREG_COUNT
	.align		4
        /*004c*/ 	.byte	0x03, 0x1b
        /*004e*/ 	.short	0x00ff


	//----- nvinfo : EIATTR_MERCURY_ISA_VERSION
	.align		4
        /*0050*/ 	.byte	0x03, 0x5f
        /*0052*/ 	.short	0x0101


	//----- nvinfo : EIATTR_VRC_CTA_INIT_COUNT
	.align		4
        /*0054*/ 	.byte	0x02, 0x4a
	.zero		1
	.zero		1


	//----- nvinfo : EIATTR_EXIT_INSTR_OFFSETS
	.align		4
        /*0058*/ 	.byte	0x04, 0x1c
        /*005a*/ 	.short	(.L_39 - .L_38)


	//   ....[0]....
.L_38:
        /*005c*/ 	.word	0x000004d0


	//----- nvinfo : EIATTR_CBANK_PARAM_SIZE
	.align		4
.L_39:
        /*0060*/ 	.byte	0x03, 0x19
        /*0062*/ 	.short	0x0018


	//----- nvinfo : EIATTR_PARAM_CBANK
	.align		4
        /*0064*/ 	.byte	0x04, 0x0a
        /*0066*/ 	.short	(.L_41 - .L_40)
	.align		4
.L_40:
        /*0068*/ 	.word	index@(.nv.constant0._Z12transpose_v2ILi32ELi128EEvPfS0_ii)
        /*006c*/ 	.short	0x0380
        /*006e*/ 	.short	0x0018


	//----- nvinfo : EIATTR_SW_WAR
	.align		4
.L_41:
        /*0070*/ 	.byte	0x04, 0x36
        /*0072*/ 	.short	(.L_43 - .L_42)
.L_42:
        /*0074*/ 	.word	0x00000008
.L_43:


//--------------------- .nv.callgraph             --------------------------
	.section	.nv.callgraph,"",@"SHT_CUDA_CALLGRAPH"
	.align	4
	.sectionentsize	8
	.align		4
        /*0000*/ 	.word	0x00000000
	.align		4
        /*0004*/ 	.word	0xffffffff
	.align		4
        /*0008*/ 	.word	0x00000000
	.align		4
        /*000c*/ 	.word	0xfffffffe
	.align		4
        /*0010*/ 	.word	0x00000000
	.align		4
        /*0014*/ 	.word	0xfffffffd
	.align		4
        /*0018*/ 	.word	0x00000000
	.align		4
        /*001c*/ 	.word	0xfffffffc


//--------------------- .text._Z12transpose_v2ILi64ELi64EEvPfS0_ii --------------------------
	.section	.text._Z12transpose_v2ILi64ELi64EEvPfS0_ii,"ax",@progbits
	.align	128
        .global         _Z12transpose_v2ILi64ELi64EEvPfS0_ii
        .type           _Z12transpose_v2ILi64ELi64EEvPfS0_ii,@function
        .size           _Z12transpose_v2ILi64ELi64EEvPfS0_ii,(.L_x_2 - _Z12transpose_v2ILi64ELi64EEvPfS0_ii)
        .other          _Z12transpose_v2ILi64ELi64EEvPfS0_ii,@"STO_CUDA_ENTRY STV_DEFAULT"
_Z12transpose_v2ILi64ELi64EEvPfS0_ii:
.text._Z12transpose_v2ILi64ELi64EEvPfS0_ii:
[----:B------:R-:W-:Y:S01]  /*0000*/  LDC R1, c[0x0][0x37c] ;  /* 0x0000df00ff017b82 */ /* 0x000fe20000000800 */
[----:B------:R-:W0:Y:S07]  /*0010*/  S2R R0, SR_TID.X ;  /* 0x0000000000007919 */ /* 0x000e2e0000002100 */
[----:B------:R-:W1:Y:S01]  /*0020*/  S2UR UR4, SR_CTAID.Y ;  /* 0x00000000000479c3 */ /* 0x000e620000002600 */
[----:B------:R-:W2:Y:S01]  /*0030*/  LDCU.64 UR10, c[0x0][0x390] ;  /* 0x00007200ff0a77ac */ /* 0x000ea20008000a00 */
[----:B------:R-:W3:Y:S01]  /*0040*/  S2R R3, SR_TID.Y ;  /* 0x0000000000037919 */ /* 0x000ee20000002200 */
[----:B------:R-:W4:Y:S05]  /*0050*/  LDCU.128 UR12, c[0x0][0x380] ;  /* 0x00007000ff0c77ac */ /* 0x000f2a0008000c00 */
[----:B------:R-:W5:Y:S01]  /*0060*/  S2UR UR5, SR_CTAID.X ;  /* 0x00000000000579c3 */ /* 0x000f620000002500 */
[----:B------:R-:W4:Y:S01]  /*0070*/  LDCU.64 UR8, c[0x0][0x358] ;  /* 0x00006b00ff0877ac */ /* 0x000f220008000a00 */
[----:B-1----:R-:W-:Y:S01]  /*0080*/  USHF.L.U32 UR4, UR4, 0x6, URZ ;  /* 0x0000000604047899 */ /* 0x002fe200080006ff */
[----:B0-----:R-:W-:Y:S01]  /*0090*/  IMAD.SHL.U32 R0, R0, 0x4, RZ ;  /* 0x0000000400007824 */ /* 0x001fe200078e00ff */
[----:B-----5:R-:W-:Y:S01]  /*00a0*/  USHF.L.U32 UR5, UR5, 0x6, URZ ;  /* 0x0000000605057899 */ /* 0x020fe200080006ff */
[----:B---3--:R-:W-:-:S03]  /*00b0*/  IMAD.SHL.U32 R3, R3, 0x4, RZ ;  /* 0x0000000403037824 */ /* 0x008fc600078e00ff */
[----:B--2---:R-:W-:Y:S02]  /*00c0*/  UIMAD UR6, UR4, UR11, UR5 ;  /* 0x0000000b040672a4 */ /* 0x004fe4000f8e0205 */
[----:B------:R-:W-:-:S05]  /*00d0*/  IMAD R2, R3, UR11, R0 ;  /* 0x0000000b03027c24 */ /* 0x000fca000f8e0200 */
[C---:B------:R-:W-:Y:S01]  /*00e0*/  IADD3 R5, P0, PT, R2.reuse, UR6, RZ ;  /* 0x0000000602057c10 */ /* 0x040fe2000ff1e0ff */
[----:B------:R-:W-:-:S04]  /*00f0*/  VIADD R2, R2, UR11 ;  /* 0x0000000b02027c36 */ /* 0x000fc80008000000 */
[C---:B------:R-:W-:Y:S01]  /*0100*/  VIADD R4, R2.reuse, UR11 ;  /* 0x0000000b02047c36 */ /* 0x040fe20008000000 */
[----:B------:R-:W-:Y:S01]  /*0110*/  IADD3 R9, P1, PT, R2, UR6, RZ ;  /* 0x0000000602097c10 */ /* 0x000fe2000ff3e0ff */
[----:B------:R-:W-:Y:S01]  /*0120*/  IMAD.X R6, RZ, RZ, RZ, P0 ;  /* 0x000000ffff067224 */ /* 0x000fe200000e06ff */
[C---:B----4-:R-:W-:Y:S02]  /*0130*/  LEA R16, P0, R5.reuse, UR14, 0x2 ;  /* 0x0000000e05107c11 */ /* 0x050fe4000f8010ff */
[C---:B------:R-:W-:Y:S01]  /*0140*/  IADD3 R2, PT, PT, R4.reuse, UR11, RZ ;  /* 0x0000000b04027c10 */ /* 0x040fe2000fffe0ff */
[----:B------:R-:W-:Y:S01]  /*0150*/  IMAD.X R10, RZ, RZ, RZ, P1 ;  /* 0x000000ffff0a7224 */ /* 0x000fe200008e06ff */
[----:B------:R-:W-:Y:S02]  /*0160*/  LEA.HI.X R17, R5, UR15, R6, 0x2, P0 ;  /* 0x0000000f05117c11 */ /* 0x000fe400080f1406 */
[----:B------:R-:W-:Y:S02]  /*0170*/  IADD3 R5, P2, PT, R4, UR6, RZ ;  /* 0x0000000604057c10 */ /* 0x000fe4000ff5e0ff */
[----:B------:R-:W-:-:S02]  /*0180*/  IADD3 R2, P1, PT, R2, UR6, RZ ;  /* 0x0000000602027c10 */ /* 0x000fc4000ff3e0ff */
[----:B------:R-:W-:Y:S01]  /*0190*/  LEA R12, P0, R9, UR14, 0x2 ;  /* 0x0000000e090c7c11 */ /* 0x000fe2000f8010ff */
[----:B------:R-:W-:Y:S01]  /*01a0*/  IMAD.X R6, RZ, RZ, RZ, P2 ;  /* 0x000000ffff067224 */ /* 0x000fe200010e06ff */
[----:B------:R-:W-:Y:S01]  /*01b0*/  LEA R4, P2, R5, UR14, 0x2 ;  /* 0x0000000e05047c11 */ /* 0x000fe2000f8410ff */
[----:B------:R-:W-:Y:S01]  /*01c0*/  IMAD.X R7, RZ, RZ, RZ, P1 ;  /* 0x000000ffff077224 */ /* 0x000fe200008e06ff */
[C---:B------:R-:W-:Y:S01]  /*01d0*/  LEA R8, P3, R2.reuse, UR14, 0x2 ;  /* 0x0000000e02087c11 */ /* 0x040fe2000f8610ff */
[----:B------:R-:W2:Y:S01]  /*01e0*/  LDG.E.128 R16, desc[UR8][R16.64] ;  /* 0x0000000810107981 */ /* 0x000ea2000c1e1d00 */
[----:B------:R-:W-:Y:S02]  /*01f0*/  LEA.HI.X R13, R9, UR15, R10, 0x2, P0 ;  /* 0x0000000f090d7c11 */ /* 0x000fe400080f140a */
[----:B------:R-:W-:Y:S02]  /*0200*/  LEA.HI.X R5, R5, UR15, R6, 0x2, P2 ;  /* 0x0000000f05057c11 */ /* 0x000fe400090f1406 */
[----:B------:R-:W-:-:S02]  /*0210*/  LEA.HI.X R9, R2, UR15, R7, 0x2, P3 ;  /* 0x0000000f02097c11 */ /* 0x000fc400098f1407 */
[----:B------:R-:W3:Y:S04]  /*0220*/  LDG.E.128 R12, desc[UR8][R12.64] ;  /* 0x000000080c0c7981 */ /* 0x000ee8000c1e1d00 */
[----:B------:R-:W4:Y:S04]  /*0230*/  LDG.E.128 R4, desc[UR8][R4.64] ;  /* 0x0000000804047981 */ /* 0x000f28000c1e1d00 */
[----:B------:R-:W5:Y:S01]  /*0240*/  LDG.E.128 R8, desc[UR8][R8.64] ;  /* 0x0000000808087981 */ /* 0x000f62000c1e1d00 */
[----:B------:R-:W-:Y:S01]  /*0250*/  IMAD R0, R0, UR10, R3 ;  /* 0x0000000a00007c24 */ /* 0x000fe2000f8e0203 */
[----:B------:R-:W-:-:S03]  /*0260*/  UIMAD UR4, UR5, UR10, UR4 ;  /* 0x0000000a050472a4 */ /* 0x000fc6000f8e0204 */
[----:B------:R-:W-:-:S03]  /*0270*/  VIADD R2, R0, UR10 ;  /* 0x0000000a00027c36 */ /* 0x000fc60008000000 */
[----:B------:R-:W-:Y:S02]  /*0280*/  IADD3 R22, P0, PT, R0, UR4, RZ ;  /* 0x0000000400167c10 */ /* 0x000fe4000ff1e0ff */
[C---:B------:R-:W-:Y:S02]  /*0290*/  IADD3 R20, P1, PT, R2.reuse, UR4, RZ ;  /* 0x0000000402147c10 */ /* 0x040fe4000ff3e0ff */
[----:B------:R-:W-:Y:S01]  /*02a0*/  IADD3 R0, PT, PT, R2, UR10, RZ ;  /* 0x0000000a02007c10 */ /* 0x000fe2000fffe0ff */
[----:B------:R-:W-:Y:S02]  /*02b0*/  IMAD.X R23, RZ, RZ, RZ, P0 ;  /* 0x000000ffff177224 */ /* 0x000fe400000e06ff */
[----:B------:R-:W-:Y:S01]  /*02c0*/  IMAD.X R21, RZ, RZ, RZ, P1 ;  /* 0x000000ffff157224 */ /* 0x000fe200008e06ff */
[----:B------:R-:W-:Y:S01]  /*02d0*/  LEA R26, P1, R20, UR12, 0x2 ;  /* 0x0000000c141a7c11 */ /* 0x000fe2000f8210ff */
[----:B------:R-:W-:Y:S01]  /*02e0*/  VIADD R3, R0, UR10 ;  /* 0x0000000a00037c36 */ /* 0x000fe20008000000 */
[----:B------:R-:W-:-:S02]  /*02f0*/  LEA R28, P0, R22, UR12, 0x2 ;  /* 0x0000000c161c7c11 */ /* 0x000fc4000f8010ff */
[----:B------:R-:W-:Y:S02]  /*0300*/  IADD3 R0, P2, PT, R0, UR4, RZ ;  /* 0x0000000400007c10 */ /* 0x000fe4000ff5e0ff */
[----:B------:R-:W-:Y:S02]  /*0310*/  LEA.HI.X R27, R20, UR13, R21, 0x2, P1 ;  /* 0x0000000d141b7c11 */ /* 0x000fe400088f1415 */
[----:B------:R-:W-:Y:S02]  /*0320*/  LEA.HI.X R29, R22, UR13, R23, 0x2, P0 ;  /* 0x0000000d161d7c11 */ /* 0x000fe400080f1417 */
[----:B------:R-:W-:Y:S01]  /*0330*/  IADD3 R3, P1, PT, R3, UR4, RZ ;  /* 0x0000000403037c10 */ /* 0x000fe2000ff3e0ff */
[----:B------:R-:W-:Y:S01]  /*0340*/  IMAD.X R25, RZ, RZ, RZ, P2 ;  /* 0x000000ffff197224 */ /* 0x000fe200010e06ff */
[----:B------:R-:W-:Y:S02]  /*0350*/  LEA R24, P0, R0, UR12, 0x2 ;  /* 0x0000000c00187c11 */ /* 0x000fe4000f8010ff */
[----:B------:R-:W-:-:S02]  /*0360*/  LEA R2, P2, R3, UR12, 0x2 ;  /* 0x0000000c03027c11 */ /* 0x000fc4000f8410ff */
[----:B------:R-:W-:Y:S02]  /*0370*/  LEA.HI.X R25, R0, UR13, R25, 0x2, P0 ;  /* 0x0000000d00197c11 */ /* 0x000fe400080f1419 */
[----:B--2---:R-:W-:Y:S01]  /*0380*/  MOV R20, R16 ;  /* 0x0000001000147202 */ /* 0x004fe20000000f00 */
[----:B---3--:R-:W-:Y:S02]  /*0390*/  IMAD.MOV.U32 R21, RZ, RZ, R12 ;  /* 0x000000ffff157224 */ /* 0x008fe400078e000c */
[----:B----4-:R-:W-:Y:S02]  /*03a0*/  IMAD.MOV.U32 R22, RZ, RZ, R4 ;  /* 0x000000ffff167224 */ /* 0x010fe400078e0004 */
[----:B-----5:R-:W-:Y:S01]  /*03b0*/  IMAD.MOV.U32 R23, RZ, RZ, R8 ;  /* 0x000000ffff177224 */ /* 0x020fe200078e0008 */
[----:B------:R-:W-:Y:S01]  /*03c0*/  MOV R12, R17 ;  /* 0x00000011000c7202 */ /* 0x000fe20000000f00 */
[----:B------:R-:W-:Y:S02]  /*03d0*/  IMAD.X R4, RZ, RZ, RZ, P1 ;  /* 0x000000ffff047224 */ /* 0x000fe400008e06ff */
[----:B------:R-:W-:Y:S01]  /*03e0*/  IMAD.MOV.U32 R17, RZ, RZ, R14 ;  /* 0x000000ffff117224 */ /* 0x000fe200078e000e */
[----:B------:R0:W-:Y:S01]  /*03f0*/  STG.E.128 desc[UR8][R28.64], R20 ;  /* 0x000000141c007986 */ /* 0x0001e2000c101d08 */
[----:B------:R-:W-:-:S02]  /*0400*/  IMAD.MOV.U32 R16, RZ, RZ, R18 ;  /* 0x000000ffff107224 */ /* 0x000fc400078e0012 */
[----:B------:R-:W-:Y:S01]  /*0410*/  IMAD.MOV.U32 R14, RZ, RZ, R5 ;  /* 0x000000ffff0e7224 */ /* 0x000fe200078e0005 */
[----:B------:R-:W-:Y:S01]  /*0420*/  LEA.HI.X R3, R3, UR13, R4, 0x2, P2 ;  /* 0x0000000d03037c11 */ /* 0x000fe200090f1404 */
[----:B------:R-:W-:Y:S01]  /*0430*/  IMAD.MOV.U32 R18, RZ, RZ, R6 ;  /* 0x000000ffff127224 */ /* 0x000fe200078e0006 */
[----:B0-----:R-:W-:Y:S01]  /*0440*/  MOV R21, R15 ;  /* 0x0000000f00157202 */ /* 0x001fe20000000f00 */
[----:B------:R-:W-:Y:S01]  /*0450*/  IMAD.MOV.U32 R20, RZ, RZ, R19 ;  /* 0x000000ffff147224 */ /* 0x000fe200078e0013 */
[----:B------:R-:W-:Y:S01]  /*0460*/  MOV R19, R10 ;  /* 0x0000000a00137202 */ /* 0x000fe20000000f00 */
[----:B------:R-:W-:Y:S02]  /*0470*/  IMAD.MOV.U32 R15, RZ, RZ, R9 ;  /* 0x000000ffff0f7224 */ /* 0x000fe400078e0009 */
[----:B------:R-:W-:Y:S02]  /*0480*/  IMAD.MOV.U32 R22, RZ, RZ, R7 ;  /* 0x000000ffff167224 */ /* 0x000fe400078e0007 */
[----:B------:R-:W-:Y:S01]  /*0490*/  IMAD.MOV.U32 R23, RZ, RZ, R11 ;  /* 0x000000ffff177224 */ /* 0x000fe200078e000b */
[----:B------:R-:W-:Y:S04]  /*04a0*/  STG.E.128 desc[UR8][R26.64], R12 ;  /* 0x0000000c1a007986 */ /* 0x000fe8000c101d08 */
[----:B------:R-:W-:Y:S04]  /*04b0*/  STG.E.128 desc[UR8][R24.64], R16 ;  /* 0x0000001018007986 */ /* 0x000fe8000c101d08 */
[----:B------:R-:W-:Y:S01]  /*04c0*/  STG.E.128 desc[UR8][R2.64], R20 ;  /* 0x0000001402007986 */ /* 0x000fe2000c101d08 */
[----:B------:R-:W-:Y:S05]  /*04d0*/  EXIT ;  /* 0x000000000000794d */ /* 0x000fea0003800000 */
.L_x_0:
[----:B------:R-:W-:-:S00]  /*04e0*/  BRA `(.L_x_0) ;  /* 0xfffffffc00fc7947 */ /* 0x000fc0000383ffff */
[----:B------:R-:W-:-:S00]  /*04f0*/  NOP ;  /* 0x0000000000007918 */ /* 0x000fc00000000000 */
        /* <DEDUP_REMOVED lines=8> */
.L_x_2:


//--------------------- .text._Z12transpose_v2ILi32ELi128EEvPfS0_ii --------------------------
	.section	.text._Z12transpose_v2ILi32ELi128EEvPfS0_ii,"ax",@progbits
	.align	128
        .global         _Z12transpose_v2ILi32ELi128EEvPfS0_ii
        .type           _Z12transpose_v2ILi32ELi128EEvPfS0_ii,@function
        .size           _Z12transpose_v2ILi32ELi128EEvPfS0_ii,(.L_x_3 - _Z12transpose_v2ILi32ELi128EEvPfS0_ii)
        .other          _Z12transpose_v2ILi32ELi128EEvPfS0_ii,@"STO_CUDA_ENTRY STV_DEFAULT"
_Z12transpose_v2ILi32ELi128EEvPfS0_ii:
.text._Z12transpose_v2ILi32ELi128EEvPfS0_ii:
        /* <DEDUP_REMOVED lines=78> */
.L_x_1:
        /* <DEDUP_REMOVED lines=10> */
.L_x_3:


//--------------------- .nv.shared.reserved.0     --------------------------
	.section	.nv.shared.reserved.0,"aw",@nobits
	.weak		__nv_reservedSMEM_offset_0_alias
	.size		__nv_reservedSMEM_offset_0_alias, 0, 64
	.other		__nv_reservedSMEM_offset_0_alias,@"STO_CUDA_RESERVED_SHARED STV_DEFAULT"
__nv_reservedSMEM_offset_0_alias:
	.zero		0
	.zero		64


//--------------------- .nv.constant0._Z12transpose_v2ILi64ELi64EEvPfS0_ii --------------------------
	.section	.nv.constant0._Z12transpose_v2ILi64ELi64EEvPfS0_ii,"a",@progbits
	.sectionflags	@""
	.align	4
.nv.constant0._Z12transpose_v2ILi64ELi64EEvPfS0_ii:
	.zero		920


//--------------------- .nv.constant0._Z12transpose_v2ILi32ELi128EEvPfS0_ii --------------------------
	.section	.nv.constant0._Z12transpose_v2ILi32ELi128EEvPfS0_ii,"a",@progbits
	.sectionflags	@""
	.align	4
.nv.constant0._Z12transpose_v2ILi32ELi128EEvPfS0_ii:
	.zero		920


//--------------------- SYMBOLS --------------------------

	.type		.nv.reservedSmem.offset0,@object
	.size		.nv.reservedSmem.offset0,0x4
